//
// Generated by NVIDIA NVVM Compiler
//
// Compiler Build ID: CL-36424714
// Cuda compilation tools, release 13.0, V13.0.88
// Based on NVVM 20.0.0
//

.version 9.0
.target sm_100
.address_size 64

	// .globl	_Z11print_tablePi
.extern .func  (.param .b32 func_retval0) vprintf
(
	.param .b64 vprintf_param_0,
	.param .b64 vprintf_param_1
)
;
.global .align 1 .b8 $str[10] = {37, 100, 120, 37, 100, 61, 37, 100, 10};

.visible .entry _Z11print_tablePi(
	.param .u64 .ptr .align 1 _Z11print_tablePi_param_0
)
{
	.local .align 8 .b8 	__local_depot0[16];
	.reg .b64 	%SP;
	.reg .b64 	%SPL;
	.reg .pred 	%p<2>;
	.reg .b32 	%r<14>;
	.reg .b64 	%rd<9>;

	mov.u64 	%SPL, __local_depot0;
	cvta.local.u64 	%SP, %SPL;
	ld.param.u64 	%rd1, [_Z11print_tablePi_param_0];
	mov.u32 	%r2, %tid.x;
	mov.u32 	%r3, %ctaid.x;
	mov.u32 	%r4, %ntid.x;
	mad.lo.s32 	%r1, %r3, %r4, %r2;
	setp.gt.s32 	%p1, %r1, 99;
	@%p1 bra 	$L__BB0_2;
	add.u64 	%rd2, %SP, 0;
	add.u64 	%rd3, %SPL, 0;
	cvta.to.global.u64 	%rd4, %rd1;
	mul.hi.s32 	%r5, %r1, 1717986919;
	shr.u32 	%r6, %r5, 31;
	shr.s32 	%r7, %r5, 2;
	add.s32 	%r8, %r7, %r6;
	mul.lo.s32 	%r9, %r8, 10;
	sub.s32 	%r10, %r1, %r9;
	mul.wide.s32 	%rd5, %r1, 4;
	add.s64 	%rd6, %rd4, %rd5;
	ld.global.u32 	%r11, [%rd6];
	st.local.v2.u32 	[%rd3], {%r8, %r10};
	st.local.u32 	[%rd3+8], %r11;
	mov.u64 	%rd7, $str;
	cvta.global.u64 	%rd8, %rd7;
	{ // callseq 0, 0
	.param .b64 param0;
	st.param.b64 	[param0], %rd8;
	.param .b64 param1;
	st.param.b64 	[param1], %rd2;
	.param .b32 retval0;
	call.uni (retval0), 
	vprintf, 
	(
	param0, 
	param1
	);
	ld.param.b32 	%r12, [retval0];
	} // callseq 0
$L__BB0_2:
	ret;

}


// ===== COMPILED SASS (sm_100) =====

	.target	sm_100

	.elftype	@"ET_EXEC"


//--------------------- .note.nv.tkinfo           --------------------------
	.section	.note.nv.tkinfo,"",@"SHT_NOTE"
	.sectionflags	@"SHF_NOTE_NV_TKINFO"
	.tkinfo
        /*0018*/ 	.word	0x00000002
        /*0030*/ 	.string	""
        /*0030*/ 	.string	"ptxas"
        /*0030*/ 	.string	"Cuda compilation tools, release 13.0, V13.0.88"
        /*0030*/ 	.string	"Build cuda_13.0.r13.0/compiler.36424714_0"
        /*0030*/ 	.string	"-arch sm_100 -m 64 "



//--------------------- .note.nv.cuinfo           --------------------------
	.section	.note.nv.cuinfo,"",@"SHT_NOTE"
	.sectionflags	@"SHF_NOTE_NV_CUINFO"
        /*0018*/ 	.short	0x0002
        /*001a*/ 	.short	0x0064
        /*001c*/ 	.short	0x0082
	.zero		2


//--------------------- .nv.info                  --------------------------
	.section	.nv.info,"",@"SHT_CUDA_INFO"
	.align	4


	//----- nvinfo : EIATTR_REGCOUNT
	.align		4
        /*0000*/ 	.byte	0x04, 0x2f
        /*0002*/ 	.short	(.L_2 - .L_1)
	.align		4
.L_1:
        /*0004*/ 	.word	index@(_Z11print_tablePi)
        /*0008*/ 	.word	0x00000018


	//----- nvinfo : EIATTR_FRAME_SIZE
	.align		4
.L_2:
        /*000c*/ 	.byte	0x04, 0x11
        /*000e*/ 	.short	(.L_4 - .L_3)
	.align		4
.L_3:
        /*0010*/ 	.word	index@(_Z11print_tablePi)
        /*0014*/ 	.word	0x00000010


	//----- nvinfo : EIATTR_MIN_STACK_SIZE
	.align		4
.L_4:
        /*0018*/ 	.byte	0x04, 0x12
        /*001a*/ 	.short	(.L_6 - .L_5)
	.align		4
.L_5:
        /*001c*/ 	.word	index@(_Z11print_tablePi)
        /*0020*/ 	.word	0x00000010
.L_6:


//--------------------- .nv.compat                --------------------------
	.section	.nv.compat,"",@"SHT_CUDA_COMPAT_INFO"
	.align	4
        /*0000*/ 	.byte	0x02, 0x09, 0x00, 0x00, 0x02, 0x02, 0x01, 0x00, 0x02, 0x05, 0x05, 0x00, 0x03, 0x07, 0x01, 0x01
        /*0010*/ 	.byte	0x02, 0x03, 0x00, 0x00, 0x02, 0x06, 0x01, 0x00, 0x04, 0x0b, 0x08, 0x00, 0x09, 0x00, 0x00, 0x00
        /*0020*/ 	.byte	0x00, 0x00, 0x00, 0x00


//--------------------- .nv.info._Z11print_tablePi --------------------------
	.section	.nv.info._Z11print_tablePi,"",@"SHT_CUDA_INFO"
	.sectionflags	@""
	.align	4


	//----- nvinfo : EIATTR_CUDA_API_VERSION
	.align		4
        /*0000*/ 	.byte	0x04, 0x37
        /*0002*/ 	.short	(.L_8 - .L_7)
.L_7:
        /*0004*/ 	.word	0x00000082


	//----- nvinfo : EIATTR_KPARAM_INFO
	.align		4
.L_8:
        /*0008*/ 	.byte	0x04, 0x17
        /*000a*/ 	.short	(.L_10 - .L_9)
.L_9:
        /*000c*/ 	.word	0x00000000
        /*0010*/ 	.short	0x0000
        /*0012*/ 	.short	0x0000
        /*0014*/ 	.byte	0x00, 0xf5, 0x21, 0x00


	//----- nvinfo : EIATTR_SPARSE_MMA_MASK
	.align		4
.L_10:
        /*0018*/ 	.byte	0x03, 0x50
        /*001a*/ 	.short	0x0000


	//----- nvinfo : EIATTR_MAXREG_COUNT
	.align		4
        /*001c*/ 	.byte	0x03, 0x1b
        /*001e*/ 	.short	0x00ff


	//----- nvinfo : EIATTR_EXTERNS
	.align		4
        /*0020*/ 	.byte	0x04, 0x0f
        /*0022*/ 	.short	(.L_12 - .L_11)


	//   ....[0]....
	.align		4
.L_11:
        /*0024*/ 	.word	index@(vprintf)


	//----- nvinfo : EIATTR_MERCURY_ISA_VERSION
	.align		4
.L_12:
        /*0028*/ 	.byte	0x03, 0x5f
        /*002a*/ 	.short	0x0101


	//----- nvinfo : EIATTR_VRC_CTA_INIT_COUNT
	.align		4
        /*002c*/ 	.byte	0x02, 0x4a
	.zero		1
	.zero		1


	//----- nvinfo : EIATTR_SYSCALL_OFFSETS
	.align		4
        /*0030*/ 	.byte	0x04, 0x46
        /*0032*/ 	.short	(.L_14 - .L_13)


	//   ....[0]....
.L_13:
        /*0034*/ 	.word	0x000001c0


	//----- nvinfo : EIATTR_EXIT_INSTR_OFFSETS
	.align		4
.L_14:
        /*0038*/ 	.byte	0x04, 0x1c
        /*003a*/ 	.short	(.L_16 - .L_15)


	//   ....[0]....
.L_15:
        /*003c*/ 	.word	0x000000b0


	//   ....[1]....
        /*0040*/ 	.word	0x000001d0


	//----- nvinfo : EIATTR_CRS_STACK_SIZE
	.align		4
.L_16:
        /*0044*/ 	.byte	0x04, 0x1e
        /*0046*/ 	.short	(.L_18 - .L_17)
.L_17:
        /*0048*/ 	.word	0x00000000


	//----- nvinfo : EIATTR_CBANK_PARAM_SIZE
	.align		4
.L_18:
        /*004c*/ 	.byte	0x03, 0x19
        /*004e*/ 	.short	0x0008


	//----- nvinfo : EIATTR_PARAM_CBANK
	.align		4
        /*0050*/ 	.byte	0x04, 0x0a
        /*0052*/ 	.short	(.L_20 - .L_19)
	.align		4
.L_19:
        /*0054*/ 	.word	index@(.nv.constant0._Z11print_tablePi)
        /*0058*/ 	.short	0x0380
        /*005a*/ 	.short	0x0008


	//----- nvinfo : EIATTR_SW_WAR
	.align		4
.L_20:
        /*005c*/ 	.byte	0x04, 0x36
        /*005e*/ 	.short	(.L_22 - .L_21)
.L_21:
        /*0060*/ 	.word	0x00000008
.L_22:


//--------------------- .nv.callgraph             --------------------------
	.section	.nv.callgraph,"",@"SHT_CUDA_CALLGRAPH"
	.align	4
	.sectionentsize	8
	.align		4
        /*0000*/ 	.word	0x00000000
	.align		4
        /*0004*/ 	.word	0xffffffff
	.align		4
        /*0008*/ 	.word	index@(_Z11print_tablePi)
	.align		4
        /*000c*/ 	.word	index@(vprintf)
	.align		4
        /*0010*/ 	.word	0x00000000
	.align		4
        /*0014*/ 	.word	0xfffffffe
	.align		4
        /*0018*/ 	.word	0x00000000
	.align		4
        /*001c*/ 	.word	0xfffffffd
	.align		4
        /*0020*/ 	.word	0x00000000
	.align		4
        /*0024*/ 	.word	0xfffffffc


//--------------------- .nv.constant4             --------------------------
	.section	.nv.constant4,"a",@progbits
	.align	8
	.align		8
.nv.constant4:
        /*0000*/ 	.dword	vprintf
	.align		8
        /*0008*/ 	.dword	$str


//--------------------- .text._Z11print_tablePi   --------------------------
	.section	.text._Z11print_tablePi,"ax",@progbits
	.align	128
        .global         _Z11print_tablePi
        .type           _Z11print_tablePi,@function
        .size           _Z11print_tablePi,(.L_x_2 - _Z11print_tablePi)
        .other          _Z11print_tablePi,@"STO_CUDA_ENTRY STV_DEFAULT"
_Z11print_tablePi:
.text._Z11print_tablePi:
[----:B------:R-:W0:Y:S01]  /*0000*/  LDC R1, c[0x0][0x37c] ;  /* 0x0000df00ff017b82 */ /* 0x000e220000000800 */
[----:B------:R-:W1:Y:S01]  /*0010*/  S2R R3, SR_TID.X ;  /* 0x0000000000037919 */ /* 0x000e620000002100 */
[----:B------:R-:W2:Y:S06]  /*0020*/  LDCU UR5, c[0x0][0x2fc] ;  /* 0x00005f80ff0577ac */ /* 0x000eac0008000800 */
[----:B------:R-:W1:Y:S01]  /*0030*/  S2UR UR6, SR_CTAID.X ;  /* 0x00000000000679c3 */ /* 0x000e620000002500 */
[----:B0-----:R-:W-:Y:S01]  /*0040*/  VIADD R1, R1, 0xfffffff0 ;  /* 0xfffffff001017836 */ /* 0x001fe20000000000 */
[----:B------:R-:W0:Y:S06]  /*0050*/  LDCU UR4, c[0x0][0x2f8] ;  /* 0x00005f00ff0477ac */ /* 0x000e2c0008000800 */
[----:B------:R-:W1:Y:S01]  /*0060*/  LDC R0, c[0x0][0x360] ;  /* 0x0000d800ff007b82 */ /* 0x000e620000000800 */
[----:B0-----:R-:W-:-:S05]  /*0070*/  IADD3 R6, P1, PT, R1, UR4, RZ ;  /* 0x0000000401067c10 */ /* 0x001fca000ff3e0ff */
[----:B--2---:R-:W-:Y:S02]  /*0080*/  IMAD.X R7, RZ, RZ, UR5, P1 ;  /* 0x00000005ff077e24 */ /* 0x004fe400088e06ff */
[----:B-1----:R-:W-:-:S05]  /*0090*/  IMAD R3, R0, UR6, R3 ;  /* 0x0000000600037c24 */ /* 0x002fca000f8e0203 */
[----:B------:R-:W-:-:S13]  /*00a0*/  ISETP.GT.AND P0, PT, R3, 0x63, PT ;  /* 0x000000630300780c */ /* 0x000fda0003f04270 */
[----:B------:R-:W-:Y:S05]  /*00b0*/  @P0 EXIT ;  /* 0x000000000000094d */ /* 0x000fea0003800000 */
[----:B------:R-:W0:Y:S01]  /*00c0*/  LDC.64 R8, c[0x0][0x380] ;  /* 0x0000e000ff087b82 */ /* 0x000e220000000a00 */
[----:B------:R-:W1:Y:S01]  /*00d0*/  LDCU.64 UR4, c[0x0][0x358] ;  /* 0x00006b00ff0477ac */ /* 0x000e620008000a00 */
[----:B0-----:R-:W-:-:S06]  /*00e0*/  IMAD.WIDE R8, R3, 0x4, R8 ;  /* 0x0000000403087825 */ /* 0x001fcc00078e0208 */
[----:B-1----:R-:W2:Y:S01]  /*00f0*/  LDG.E R8, desc[UR4][R8.64] ;  /* 0x0000000408087981 */ /* 0x002ea2000c1e1900 */
[----:B------:R-:W-:Y:S01]  /*0100*/  IMAD.HI R2, R3, 0x66666667, RZ ;  /* 0x6666666703027827 */ /* 0x000fe200078e02ff */
[----:B------:R-:W-:Y:S01]  /*0110*/  MOV R0, 0x0 ;  /* 0x0000000000007802 */ /* 0x000fe20000000f00 */
[----:B------:R-:W0:Y:S03]  /*0120*/  LDCU.64 UR4, c[0x4][0x8] ;  /* 0x01000100ff0477ac */ /* 0x000e260008000a00 */
[----:B------:R-:W-:Y:S01]  /*0130*/  SHF.R.U32.HI R5, RZ, 0x1f, R2 ;  /* 0x0000001fff057819 */ /* 0x000fe20000011602 */
[----:B------:R1:W3:Y:S03]  /*0140*/  LDC.64 R10, c[0x4][R0] ;  /* 0x01000000000a7b82 */ /* 0x0002e60000000a00 */
[----:B------:R-:W-:-:S05]  /*0150*/  LEA.HI.SX32 R2, R2, R5, 0x1e ;  /* 0x0000000502027211 */ /* 0x000fca00078ff2ff */
[----:B------:R-:W-:-:S05]  /*0160*/  IMAD R3, R2, -0xa, R3 ;  /* 0xfffffff602037824 */ /* 0x000fca00078e0203 */
[----:B------:R1:W-:Y:S01]  /*0170*/  STL.64 [R1], R2 ;  /* 0x0000000201007387 */ /* 0x0003e20000100a00 */
[----:B0-----:R-:W-:Y:S01]  /*0180*/  MOV R4, UR4 ;  /* 0x0000000400047c02 */ /* 0x001fe20008000f00 */
[----:B------:R-:W-:Y:S02]  /*0190*/  IMAD.U32 R5, RZ, RZ, UR5 ;  /* 0x00000005ff057e24 */ /* 0x000fe4000f8e00ff */
[----:B--23--:R1:W-:Y:S05]  /*01a0*/  STL [R1+0x8], R8 ;  /* 0x0000080801007387 */ /* 0x00c3ea0000100800 */
[----:B------:R-:W-:-:S07]  /*01b0*/  LEPC R20, `(.L_x_0) ;  /* 0x000000001014794e */ /* 0x000fce0000000000 */
[----:B-1----:R-:W-:Y:S05]  /*01c0*/  CALL.ABS.NOINC R10 ;  /* 0x000000000a007343 */ /* 0x002fea0003c00000 */
.L_x_0:
[----:B------:R-:W-:Y:S05]  /*01d0*/  EXIT ;  /* 0x000000000000794d */ /* 0x000fea0003800000 */
.L_x_1:
[----:B------:R-:W-:-:S00]  /*01e0*/  BRA `(.L_x_1) ;  /* 0xfffffffc00fc7947 */ /* 0x000fc0000383ffff */
[----:B------:R-:W-:-:S00]  /*01f0*/  NOP ;  /* 0x0000000000007918 */ /* 0x000fc00000000000 */
        /* <DEDUP_REMOVED lines=8> */
.L_x_2:


//--------------------- .nv.global.init           --------------------------
	.section	.nv.global.init,"aw",@progbits
.nv.global.init:
	.type		$str,@object
	.size		$str,(.L_0 - $str)
$str:
        /*0000*/ 	.byte	0x25, 0x64, 0x78, 0x25, 0x64, 0x3d, 0x25, 0x64, 0x0a, 0x00
.L_0:


//--------------------- .nv.shared.reserved.0     --------------------------
	.section	.nv.shared.reserved.0,"aw",@nobits
	.weak		__nv_reservedSMEM_offset_0_alias
	.size		__nv_reservedSMEM_offset_0_alias, 0, 64
	.other		__nv_reservedSMEM_offset_0_alias,@"STO_CUDA_RESERVED_SHARED STV_DEFAULT"
__nv_reservedSMEM_offset_0_alias:
	.zero		0
	.zero		64


//--------------------- .nv.constant0._Z11print_tablePi --------------------------
	.section	.nv.constant0._Z11print_tablePi,"a",@progbits
	.sectionflags	@""
	.align	4
.nv.constant0._Z11print_tablePi:
	.zero		904


//--------------------- SYMBOLS --------------------------

	.type		.nv.reservedSmem.offset0,@object
	.size		.nv.reservedSmem.offset0,0x4
	.type		vprintf,@function
